//
// Generated by NVIDIA NVVM Compiler
//
// Compiler Build ID: CL-36424714
// Cuda compilation tools, release 13.0, V13.0.88
// Based on NVVM 20.0.0
//

.version 9.0
.target sm_100
.address_size 64

	// .globl	_Z16randomWalkKernelPiS_i
.global .align 4 .b8 precalc_xorwow_matrix[102400];
.global .align 4 .b8 precalc_xorwow_offset_matrix[102400];
.global .align 4 .b8 mrg32k3aM1[2304];
.global .align 4 .b8 mrg32k3aM2[2304];
.global .align 4 .b8 mrg32k3aM1SubSeq[2016];
.global .align 4 .b8 mrg32k3aM2SubSeq[2016];
.global .align 4 .b8 mrg32k3aM1Seq[2304];
.global .align 4 .b8 mrg32k3aM2Seq[2304];
.const .align 8 .b8 __cr_lgamma_table[72];

.visible .entry _Z16randomWalkKernelPiS_i(
	.param .u64 .ptr .align 1 _Z16randomWalkKernelPiS_i_param_0,
	.param .u64 .ptr .align 1 _Z16randomWalkKernelPiS_i_param_1,
	.param .u32 _Z16randomWalkKernelPiS_i_param_2
)
{
	.reg .pred 	%p<18>;
	.reg .b32 	%r<201>;
	.reg .b32 	%f<21>;
	.reg .b64 	%rd<8>;

	ld.param.u64 	%rd1, [_Z16randomWalkKernelPiS_i_param_0];
	ld.param.u64 	%rd2, [_Z16randomWalkKernelPiS_i_param_1];
	ld.param.u32 	%r60, [_Z16randomWalkKernelPiS_i_param_2];
	mov.u32 	%r61, %ctaid.x;
	mov.u32 	%r62, %ntid.x;
	mov.u32 	%r63, %tid.x;
	mad.lo.s32 	%r1, %r61, %r62, %r63;
	setp.gt.s32 	%p1, %r1, 19;
	@%p1 bra 	$L__BB0_9;
	add.s32 	%r65, %r1, 1234;
	xor.b32  	%r66, %r65, -1429050551;
	mul.lo.s32 	%r2, %r66, 1099087573;
	setp.gt.s32 	%p2, %r1, -1235;
	selp.b32 	%r3, -644748465, -1947113066, %p2;
	setp.lt.s32 	%p3, %r60, 1;
	mov.b32 	%r199, 0;
	mov.u32 	%r200, %r199;
	@%p3 bra 	$L__BB0_8;
	add.s32 	%r189, %r2, 5783321;
	xor.b32  	%r188, %r3, 88675123;
	add.s32 	%r187, %r3, 521288629;
	xor.b32  	%r186, %r2, 362436069;
	add.s32 	%r185, %r2, 123456789;
	and.b32  	%r9, %r60, 3;
	setp.lt.u32 	%p4, %r60, 4;
	add.s32 	%r69, %r3, %r2;
	add.s32 	%r184, %r69, 6615241;
	mov.b32 	%r200, 0;
	mov.u32 	%r199, %r200;
	@%p4 bra 	$L__BB0_5;
	add.s32 	%r172, %r69, 9514737;
	and.b32  	%r72, %r60, 2147483644;
	neg.s32 	%r171, %r72;
	mov.b32 	%r200, 0;
$L__BB0_4:
	mov.u32 	%r184, %r172;
	shr.u32 	%r73, %r185, 2;
	xor.b32  	%r74, %r73, %r185;
	shl.b32 	%r75, %r189, 4;
	shl.b32 	%r76, %r74, 1;
	xor.b32  	%r77, %r75, %r76;
	xor.b32  	%r78, %r77, %r189;
	xor.b32  	%r79, %r78, %r74;
	add.s32 	%r80, %r184, -2899496;
	add.s32 	%r81, %r80, %r79;
	add.s32 	%r82, %r81, 362437;
	cvt.rn.f32.u32 	%f1, %r82;
	fma.rn.f32 	%f2, %f1, 0f2F800000, 0f2F000000;
	shr.u32 	%r83, %r186, 2;
	xor.b32  	%r84, %r83, %r186;
	shl.b32 	%r85, %r79, 4;
	shl.b32 	%r86, %r84, 1;
	xor.b32  	%r87, %r86, %r85;
	xor.b32  	%r88, %r87, %r84;
	xor.b32  	%r89, %r88, %r79;
	add.s32 	%r90, %r80, %r89;
	add.s32 	%r91, %r90, 724874;
	cvt.rn.f32.u32 	%f3, %r91;
	fma.rn.f32 	%f4, %f3, 0f2F800000, 0f2F000000;
	setp.lt.f32 	%p5, %f2, 0f3F000000;
	selp.b32 	%r92, -1, 1, %p5;
	add.s32 	%r93, %r92, %r199;
	setp.lt.f32 	%p6, %f4, 0f3F000000;
	selp.b32 	%r94, -1, 1, %p6;
	add.s32 	%r95, %r94, %r200;
	shr.u32 	%r96, %r187, 2;
	xor.b32  	%r97, %r96, %r187;
	shl.b32 	%r98, %r89, 4;
	shl.b32 	%r99, %r97, 1;
	xor.b32  	%r100, %r98, %r99;
	xor.b32  	%r101, %r100, %r89;
	xor.b32  	%r102, %r101, %r97;
	add.s32 	%r103, %r80, %r102;
	add.s32 	%r104, %r103, 1087311;
	cvt.rn.f32.u32 	%f5, %r104;
	fma.rn.f32 	%f6, %f5, 0f2F800000, 0f2F000000;
	shr.u32 	%r105, %r188, 2;
	xor.b32  	%r106, %r105, %r188;
	shl.b32 	%r107, %r102, 4;
	shl.b32 	%r108, %r106, 1;
	xor.b32  	%r109, %r108, %r107;
	xor.b32  	%r110, %r109, %r106;
	xor.b32  	%r185, %r110, %r102;
	add.s32 	%r111, %r80, %r185;
	add.s32 	%r112, %r111, 1449748;
	cvt.rn.f32.u32 	%f7, %r112;
	fma.rn.f32 	%f8, %f7, 0f2F800000, 0f2F000000;
	setp.lt.f32 	%p7, %f6, 0f3F000000;
	selp.b32 	%r113, -1, 1, %p7;
	add.s32 	%r114, %r113, %r93;
	setp.lt.f32 	%p8, %f8, 0f3F000000;
	selp.b32 	%r115, -1, 1, %p8;
	add.s32 	%r116, %r115, %r95;
	shr.u32 	%r117, %r189, 2;
	xor.b32  	%r118, %r117, %r189;
	shl.b32 	%r119, %r185, 4;
	shl.b32 	%r120, %r118, 1;
	xor.b32  	%r121, %r119, %r120;
	xor.b32  	%r122, %r121, %r185;
	xor.b32  	%r186, %r122, %r118;
	add.s32 	%r123, %r80, %r186;
	add.s32 	%r124, %r123, 1812185;
	cvt.rn.f32.u32 	%f9, %r124;
	fma.rn.f32 	%f10, %f9, 0f2F800000, 0f2F000000;
	shr.u32 	%r125, %r79, 2;
	xor.b32  	%r126, %r125, %r79;
	shl.b32 	%r127, %r186, 4;
	shl.b32 	%r128, %r126, 1;
	xor.b32  	%r129, %r128, %r127;
	xor.b32  	%r130, %r129, %r126;
	xor.b32  	%r187, %r130, %r186;
	add.s32 	%r131, %r80, %r187;
	add.s32 	%r132, %r131, 2174622;
	cvt.rn.f32.u32 	%f11, %r132;
	fma.rn.f32 	%f12, %f11, 0f2F800000, 0f2F000000;
	setp.lt.f32 	%p9, %f10, 0f3F000000;
	selp.b32 	%r133, -1, 1, %p9;
	add.s32 	%r134, %r133, %r114;
	setp.lt.f32 	%p10, %f12, 0f3F000000;
	selp.b32 	%r135, -1, 1, %p10;
	add.s32 	%r136, %r135, %r116;
	shr.u32 	%r137, %r89, 2;
	xor.b32  	%r138, %r137, %r89;
	shl.b32 	%r139, %r187, 4;
	shl.b32 	%r140, %r138, 1;
	xor.b32  	%r141, %r139, %r140;
	xor.b32  	%r142, %r141, %r187;
	xor.b32  	%r188, %r142, %r138;
	add.s32 	%r143, %r80, %r188;
	add.s32 	%r144, %r143, 2537059;
	cvt.rn.f32.u32 	%f13, %r144;
	fma.rn.f32 	%f14, %f13, 0f2F800000, 0f2F000000;
	shr.u32 	%r145, %r102, 2;
	xor.b32  	%r146, %r145, %r102;
	shl.b32 	%r147, %r188, 4;
	shl.b32 	%r148, %r146, 1;
	xor.b32  	%r149, %r148, %r147;
	xor.b32  	%r150, %r149, %r146;
	xor.b32  	%r189, %r150, %r188;
	add.s32 	%r151, %r189, %r184;
	cvt.rn.f32.u32 	%f15, %r151;
	fma.rn.f32 	%f16, %f15, 0f2F800000, 0f2F000000;
	setp.lt.f32 	%p11, %f14, 0f3F000000;
	selp.b32 	%r152, -1, 1, %p11;
	add.s32 	%r199, %r152, %r134;
	setp.lt.f32 	%p12, %f16, 0f3F000000;
	selp.b32 	%r153, -1, 1, %p12;
	add.s32 	%r200, %r153, %r136;
	add.s32 	%r172, %r184, 2899496;
	add.s32 	%r171, %r171, 4;
	setp.ne.s32 	%p13, %r171, 0;
	@%p13 bra 	$L__BB0_4;
$L__BB0_5:
	setp.eq.s32 	%p14, %r9, 0;
	@%p14 bra 	$L__BB0_8;
	add.s32 	%r191, %r184, 724874;
	neg.s32 	%r190, %r9;
$L__BB0_7:
	.pragma "nounroll";
	mov.u32 	%r49, %r187;
	mov.u32 	%r187, %r189;
	mov.u32 	%r50, %r188;
	shr.u32 	%r154, %r185, 2;
	xor.b32  	%r155, %r154, %r185;
	shl.b32 	%r156, %r187, 4;
	shl.b32 	%r157, %r155, 1;
	xor.b32  	%r158, %r156, %r157;
	xor.b32  	%r159, %r158, %r187;
	xor.b32  	%r188, %r159, %r155;
	add.s32 	%r160, %r191, %r188;
	add.s32 	%r161, %r160, -362437;
	cvt.rn.f32.u32 	%f17, %r161;
	fma.rn.f32 	%f18, %f17, 0f2F800000, 0f2F000000;
	shr.u32 	%r162, %r186, 2;
	xor.b32  	%r163, %r162, %r186;
	shl.b32 	%r164, %r188, 4;
	shl.b32 	%r165, %r163, 1;
	xor.b32  	%r166, %r165, %r164;
	xor.b32  	%r167, %r166, %r163;
	xor.b32  	%r189, %r167, %r188;
	add.s32 	%r168, %r191, %r189;
	cvt.rn.f32.u32 	%f19, %r168;
	fma.rn.f32 	%f20, %f19, 0f2F800000, 0f2F000000;
	setp.lt.f32 	%p15, %f18, 0f3F000000;
	selp.b32 	%r169, -1, 1, %p15;
	add.s32 	%r199, %r169, %r199;
	setp.lt.f32 	%p16, %f20, 0f3F000000;
	selp.b32 	%r170, -1, 1, %p16;
	add.s32 	%r200, %r170, %r200;
	add.s32 	%r191, %r191, 724874;
	add.s32 	%r190, %r190, 1;
	setp.ne.s32 	%p17, %r190, 0;
	mov.u32 	%r186, %r50;
	mov.u32 	%r185, %r49;
	@%p17 bra 	$L__BB0_7;
$L__BB0_8:
	cvta.to.global.u64 	%rd3, %rd1;
	mul.wide.s32 	%rd4, %r1, 4;
	add.s64 	%rd5, %rd3, %rd4;
	st.global.u32 	[%rd5], %r199;
	cvta.to.global.u64 	%rd6, %rd2;
	add.s64 	%rd7, %rd6, %rd4;
	st.global.u32 	[%rd7], %r200;
$L__BB0_9:
	ret;

}


// ===== COMPILED SASS (sm_100) =====

	.target	sm_100

	.elftype	@"ET_EXEC"


//--------------------- .note.nv.tkinfo           --------------------------
	.section	.note.nv.tkinfo,"",@"SHT_NOTE"
	.sectionflags	@"SHF_NOTE_NV_TKINFO"
	.tkinfo
        /*0018*/ 	.word	0x00000002
        /*0030*/ 	.string	""
        /*0030*/ 	.string	"ptxas"
        /*0030*/ 	.string	"Cuda compilation tools, release 13.0, V13.0.88"
        /*0030*/ 	.string	"Build cuda_13.0.r13.0/compiler.36424714_0"
        /*0030*/ 	.string	"-arch sm_100 -m 64 "



//--------------------- .note.nv.cuinfo           --------------------------
	.section	.note.nv.cuinfo,"",@"SHT_NOTE"
	.sectionflags	@"SHF_NOTE_NV_CUINFO"
        /*0018*/ 	.short	0x0002
        /*001a*/ 	.short	0x0064
        /*001c*/ 	.short	0x0082
	.zero		2


//--------------------- .nv.info                  --------------------------
	.section	.nv.info,"",@"SHT_CUDA_INFO"
	.align	4


	//----- nvinfo : EIATTR_REGCOUNT
	.align		4
        /*0000*/ 	.byte	0x04, 0x2f
        /*0002*/ 	.short	(.L_10 - .L_9)
	.align		4
.L_9:
        /*0004*/ 	.word	index@(_Z16randomWalkKernelPiS_i)
        /*0008*/ 	.word	0x00000016


	//----- nvinfo : EIATTR_FRAME_SIZE
	.align		4
.L_10:
        /*000c*/ 	.byte	0x04, 0x11
        /*000e*/ 	.short	(.L_12 - .L_11)
	.align		4
.L_11:
        /*0010*/ 	.word	index@(_Z16randomWalkKernelPiS_i)
        /*0014*/ 	.word	0x00000000


	//----- nvinfo : EIATTR_MIN_STACK_SIZE
	.align		4
.L_12:
        /*0018*/ 	.byte	0x04, 0x12
        /*001a*/ 	.short	(.L_14 - .L_13)
	.align		4
.L_13:
        /*001c*/ 	.word	index@(_Z16randomWalkKernelPiS_i)
        /*0020*/ 	.word	0x00000000
.L_14:


//--------------------- .nv.compat                --------------------------
	.section	.nv.compat,"",@"SHT_CUDA_COMPAT_INFO"
	.align	4
        /*0000*/ 	.byte	0x02, 0x09, 0x00, 0x00, 0x02, 0x02, 0x01, 0x00, 0x02, 0x05, 0x05, 0x00, 0x03, 0x07, 0x01, 0x01
        /*0010*/ 	.byte	0x02, 0x03, 0x00, 0x00, 0x02, 0x06, 0x01, 0x00, 0x04, 0x0b, 0x08, 0x00, 0x01, 0x00, 0x00, 0x00
        /*0020*/ 	.byte	0x00, 0x00, 0x00, 0x00


//--------------------- .nv.info._Z16randomWalkKernelPiS_i --------------------------
	.section	.nv.info._Z16randomWalkKernelPiS_i,"",@"SHT_CUDA_INFO"
	.sectionflags	@""
	.align	4


	//----- nvinfo : EIATTR_CUDA_API_VERSION
	.align		4
        /*0000*/ 	.byte	0x04, 0x37
        /*0002*/ 	.short	(.L_16 - .L_15)
.L_15:
        /*0004*/ 	.word	0x00000082


	//----- nvinfo : EIATTR_KPARAM_INFO
	.align		4
.L_16:
        /*0008*/ 	.byte	0x04, 0x17
        /*000a*/ 	.short	(.L_18 - .L_17)
.L_17:
        /*000c*/ 	.word	0x00000000
        /*0010*/ 	.short	0x0002
        /*0012*/ 	.short	0x0010
        /*0014*/ 	.byte	0x00, 0xf0, 0x11, 0x00


	//----- nvinfo : EIATTR_KPARAM_INFO
	.align		4
.L_18:
        /*0018*/ 	.byte	0x04, 0x17
        /*001a*/ 	.short	(.L_20 - .L_19)
.L_19:
        /*001c*/ 	.word	0x00000000
        /*0020*/ 	.short	0x0001
        /*0022*/ 	.short	0x0008
        /*0024*/ 	.byte	0x00, 0xf5, 0x21, 0x00


	//----- nvinfo : EIATTR_KPARAM_INFO
	.align		4
.L_20:
        /*0028*/ 	.byte	0x04, 0x17
        /*002a*/ 	.short	(.L_22 - .L_21)
.L_21:
        /*002c*/ 	.word	0x00000000
        /*0030*/ 	.short	0x0000
        /*0032*/ 	.short	0x0000
        /*0034*/ 	.byte	0x00, 0xf5, 0x21, 0x00


	//----- nvinfo : EIATTR_SPARSE_MMA_MASK
	.align		4
.L_22:
        /*0038*/ 	.byte	0x03, 0x50
        /*003a*/ 	.short	0x0000


	//----- nvinfo : EIATTR_MAXREG_COUNT
	.align		4
        /*003c*/ 	.byte	0x03, 0x1b
        /*003e*/ 	.short	0x00ff


	//----- nvinfo : EIATTR_MERCURY_ISA_VERSION
	.align		4
        /*0040*/ 	.byte	0x03, 0x5f
        /*0042*/ 	.short	0x0101


	//----- nvinfo : EIATTR_VRC_CTA_INIT_COUNT
	.align		4
        /*0044*/ 	.byte	0x02, 0x4a
	.zero		1
	.zero		1


	//----- nvinfo : EIATTR_EXIT_INSTR_OFFSETS
	.align		4
        /*0048*/ 	.byte	0x04, 0x1c
        /*004a*/ 	.short	(.L_24 - .L_23)


	//   ....[0]....
.L_23:
        /*004c*/ 	.word	0x00000060


	//   ....[1]....
        /*0050*/ 	.word	0x00000b70


	//----- nvinfo : EIATTR_CBANK_PARAM_SIZE
	.align		4
.L_24:
        /*0054*/ 	.byte	0x03, 0x19
        /*0056*/ 	.short	0x0014


	//----- nvinfo : EIATTR_PARAM_CBANK
	.align		4
        /*0058*/ 	.byte	0x04, 0x0a
        /*005a*/ 	.short	(.L_26 - .L_25)
	.align		4
.L_25:
        /*005c*/ 	.word	index@(.nv.constant0._Z16randomWalkKernelPiS_i)
        /*0060*/ 	.short	0x0380
        /*0062*/ 	.short	0x0014


	//----- nvinfo : EIATTR_SW_WAR
	.align		4
.L_26:
        /*0064*/ 	.byte	0x04, 0x36
        /*0066*/ 	.short	(.L_28 - .L_27)
.L_27:
        /*0068*/ 	.word	0x00000008
.L_28:


//--------------------- .nv.callgraph             --------------------------
	.section	.nv.callgraph,"",@"SHT_CUDA_CALLGRAPH"
	.align	4
	.sectionentsize	8
	.align		4
        /*0000*/ 	.word	0x00000000
	.align		4
        /*0004*/ 	.word	0xffffffff
	.align		4
        /*0008*/ 	.word	0x00000000
	.align		4
        /*000c*/ 	.word	0xfffffffe
	.align		4
        /*0010*/ 	.word	0x00000000
	.align		4
        /*0014*/ 	.word	0xfffffffd
	.align		4
        /*0018*/ 	.word	0x00000000
	.align		4
        /*001c*/ 	.word	0xfffffffc


//--------------------- .nv.constant4             --------------------------
	.section	.nv.constant4,"a",@progbits
	.align	8
	.align		8
.nv.constant4:
        /*0000*/ 	.dword	precalc_xorwow_matrix
	.align		8
        /*0008*/ 	.dword	precalc_xorwow_offset_matrix
	.align		8
        /*0010*/ 	.dword	mrg32k3aM1
	.align		8
        /*0018*/ 	.dword	mrg32k3aM2
	.align		8
        /*0020*/ 	.dword	mrg32k3aM1SubSeq
	.align		8
        /*0028*/ 	.dword	mrg32k3aM2SubSeq
	.align		8
        /*0030*/ 	.dword	mrg32k3aM1Seq
	.align		8
        /*0038*/ 	.dword	mrg32k3aM2Seq


//--------------------- .nv.constant3             --------------------------
	.section	.nv.constant3,"a",@progbits
	.align	8
.nv.constant3:
	.type		__cr_lgamma_table,@object
	.size		__cr_lgamma_table,(.L_8 - __cr_lgamma_table)
__cr_lgamma_table:
        /*0000*/ 	.byte	0x00, 0x00, 0x00, 0x00, 0x00, 0x00, 0x00, 0x00, 0x00, 0x00, 0x00, 0x00, 0x00, 0x00, 0x00, 0x00
        /*0010*/ 	.byte	0xef, 0x39, 0xfa, 0xfe, 0x42, 0x2e, 0xe6, 0x3f, 0x02, 0x20, 0x2a, 0xfa, 0x0b, 0xab, 0xfc, 0x3f
        /*0020*/ 	.byte	0xf9, 0x2c, 0x92, 0x7c, 0xa7, 0x6c, 0x09, 0x40, 0xc9, 0x79, 0x44, 0x3c, 0x64, 0x26, 0x13, 0x40
        /*0030*/ 	.byte	0xca, 0x01, 0xcf, 0x3a, 0x27, 0x51, 0x1a, 0x40, 0x30, 0xcc, 0x2d, 0xf3, 0xe1, 0x0c, 0x21, 0x40
        /*0040*/ 	.byte	0x0d, 0xb7, 0xfc, 0x82, 0x8e, 0x35, 0x25, 0x40
.L_8:


//--------------------- .text._Z16randomWalkKernelPiS_i --------------------------
	.section	.text._Z16randomWalkKernelPiS_i,"ax",@progbits
	.align	128
        .global         _Z16randomWalkKernelPiS_i
        .type           _Z16randomWalkKernelPiS_i,@function
        .size           _Z16randomWalkKernelPiS_i,(.L_x_5 - _Z16randomWalkKernelPiS_i)
        .other          _Z16randomWalkKernelPiS_i,@"STO_CUDA_ENTRY STV_DEFAULT"
_Z16randomWalkKernelPiS_i:
.text._Z16randomWalkKernelPiS_i:
[----:B------:R-:W-:Y:S01]  /*0000*/  LDC R1, c[0x0][0x37c] ;  /* 0x0000df00ff017b82 */ /* 0x000fe20000000800 */
[----:B------:R-:W0:Y:S07]  /*0010*/  S2R R3, SR_TID.X ;  /* 0x0000000000037919 */ /* 0x000e2e0000002100 */
[----:B------:R-:W0:Y:S08]  /*0020*/  S2UR UR4, SR_CTAID.X ;  /* 0x00000000000479c3 */ /* 0x000e300000002500 */
[----:B------:R-:W0:Y:S02]  /*0030*/  LDC R0, c[0x0][0x360] ;  /* 0x0000d800ff007b82 */ /* 0x000e240000000800 */
[----:B0-----:R-:W-:-:S05]  /*0040*/  IMAD R0, R0, UR4, R3 ;  /* 0x0000000400007c24 */ /* 0x001fca000f8e0203 */
[----:B------:R-:W-:-:S13]  /*0050*/  ISETP.GT.AND P0, PT, R0, 0x13, PT ;  /* 0x000000130000780c */ /* 0x000fda0003f04270 */
[----:B------:R-:W-:Y:S05]  /*0060*/  @P0 EXIT ;  /* 0x000000000000094d */ /* 0x000fea0003800000 */
[----:B------:R-:W0:Y:S01]  /*0070*/  LDCU UR5, c[0x0][0x390] ;  /* 0x00007200ff0577ac */ /* 0x000e220008000800 */
[----:B------:R-:W-:Y:S01]  /*0080*/  IMAD.MOV.U32 R5, RZ, RZ, -0x266e14b1 ;  /* 0xd991eb4fff057424 */ /* 0x000fe200078e00ff */
[----:B------:R-:W-:Y:S02]  /*0090*/  ISETP.GT.AND P0, PT, R0, -0x4d3, PT ;  /* 0xfffffb2d0000780c */ /* 0x000fe40003f04270 */
[----:B------:R-:W-:Y:S01]  /*00a0*/  CS2R R2, SRZ ;  /* 0x0000000000027805 */ /* 0x000fe2000001ff00 */
[----:B------:R-:W1:Y:S01]  /*00b0*/  LDCU.64 UR6, c[0x0][0x358] ;  /* 0x00006b00ff0677ac */ /* 0x000e620008000a00 */
[----:B------:R-:W-:Y:S01]  /*00c0*/  SEL R5, R5, 0x8bf16996, P0 ;  /* 0x8bf1699605057807 */ /* 0x000fe20000000000 */
[----:B0-----:R-:W-:-:S09]  /*00d0*/  UISETP.GE.AND UP0, UPT, UR5, 0x1, UPT ;  /* 0x000000010500788c */ /* 0x001fd2000bf06270 */
[----:B-1----:R-:W-:Y:S05]  /*00e0*/  BRA.U !UP0, `(.L_x_0) ;  /* 0x0000000908887547 */ /* 0x002fea000b800000 */
[----:B------:R-:W-:Y:S01]  /*00f0*/  VIADD R2, R0, 0x4d2 ;  /* 0x000004d200027836 */ /* 0x000fe20000000000 */
[----:B------:R-:W-:Y:S01]  /*0100*/  UISETP.GE.U32.AND UP0, UPT, UR5, 0x4, UPT ;  /* 0x000000040500788c */ /* 0x000fe2000bf06070 */
[C---:B------:R-:W-:Y:S01]  /*0110*/  LOP3.LUT R6, R5.reuse, 0x5491333, RZ, 0x3c, !PT ;  /* 0x0549133305067812 */ /* 0x040fe200078e3cff */
[----:B------:R-:W-:Y:S01]  /*0120*/  VIADD R4, R5, 0x1f123bb5 ;  /* 0x1f123bb505047836 */ /* 0x000fe20000000000 */
[----:B------:R-:W-:Y:S01]  /*0130*/  ULOP3.LUT UR4, UR5, 0x3, URZ, 0xc0, !UPT ;  /* 0x0000000305047892 */ /* 0x000fe2000f8ec0ff */
[----:B------:R-:W-:-:S05]  /*0140*/  LOP3.LUT R2, R2, 0xaad26b49, RZ, 0x3c, !PT ;  /* 0xaad26b4902027812 */ /* 0x000fca00078e3cff */
[----:B------:R-:W-:Y:S01]  /*0150*/  IMAD R10, R2, 0x4182bed5, RZ ;  /* 0x4182bed5020a7824 */ /* 0x000fe200078e02ff */
[----:B------:R-:W-:-:S03]  /*0160*/  CS2R R2, SRZ ;  /* 0x0000000000027805 */ /* 0x000fc6000001ff00 */
[C---:B------:R-:W-:Y:S01]  /*0170*/  IMAD.IADD R5, R10.reuse, 0x1, R5 ;  /* 0x000000010a057824 */ /* 0x040fe200078e0205 */
[C---:B------:R-:W-:Y:S01]  /*0180*/  LOP3.LUT R7, R10.reuse, 0x159a55e5, RZ, 0x3c, !PT ;  /* 0x159a55e50a077812 */ /* 0x040fe200078e3cff */
[C---:B------:R-:W-:Y:S02]  /*0190*/  VIADD R8, R10.reuse, 0x583f19 ;  /* 0x00583f190a087836 */ /* 0x040fe40000000000 */
[----:B------:R-:W-:Y:S02]  /*01a0*/  VIADD R10, R10, 0x75bcd15 ;  /* 0x075bcd150a0a7836 */ /* 0x000fe40000000000 */
[----:B------:R-:W-:Y:S01]  /*01b0*/  VIADD R9, R5, 0x64f0c9 ;  /* 0x0064f0c905097836 */ /* 0x000fe20000000000 */
[----:B------:R-:W-:Y:S06]  /*01c0*/  BRA.U !UP0, `(.L_x_1) ;  /* 0x0000000508ac7547 */ /* 0x000fec000b800000 */
[----:B------:R-:W-:Y:S01]  /*01d0*/  ULOP3.LUT UR5, UR5, 0x7ffffffc, URZ, 0xc0, !UPT ;  /* 0x7ffffffc05057892 */ /* 0x000fe2000f8ec0ff */
[----:B------:R-:W-:Y:S02]  /*01e0*/  VIADD R5, R5, 0x912ef1 ;  /* 0x00912ef105057836 */ /* 0x000fe40000000000 */
[----:B------:R-:W-:Y:S01]  /*01f0*/  IMAD.MOV.U32 R2, RZ, RZ, RZ ;  /* 0x000000ffff027224 */ /* 0x000fe200078e00ff */
[----:B------:R-:W-:-:S12]  /*0200*/  UIADD3 UR5, UPT, UPT, -UR5, URZ, URZ ;  /* 0x000000ff05057290 */ /* 0x000fd8000fffe1ff */
.L_x_2:
[----:B------:R-:W-:Y:S01]  /*0210*/  SHF.R.U32.HI R9, RZ, 0x2, R10 ;  /* 0x00000002ff097819 */ /* 0x000fe2000001160a */
[----:B------:R-:W-:Y:S01]  /*0220*/  IMAD.SHL.U32 R11, R8, 0x10, RZ ;  /* 0x00000010080b7824 */ /* 0x000fe200078e00ff */
[----:B------:R-:W-:Y:S01]  /*0230*/  SHF.R.U32.HI R12, RZ, 0x2, R7 ;  /* 0x00000002ff0c7819 */ /* 0x000fe20000011607 */
[----:B------:R-:W-:Y:S01]  /*0240*/  UIADD3 UR5, UPT, UPT, UR5, 0x4, URZ ;  /* 0x0000000405057890 */ /* 0x000fe2000fffe0ff */
[----:B------:R-:W-:Y:S02]  /*0250*/  LOP3.LUT R9, R9, R10, RZ, 0x3c, !PT ;  /* 0x0000000a09097212 */ /* 0x000fe400078e3cff */
[----:B------:R-:W-:Y:S01]  /*0260*/  LOP3.LUT R12, R12, R7, RZ, 0x3c, !PT ;  /* 0x000000070c0c7212 */ /* 0x000fe200078e3cff */
[----:B------:R-:W-:Y:S01]  /*0270*/  UISETP.NE.AND UP0, UPT, UR5, URZ, UPT ;  /* 0x000000ff0500728c */ /* 0x000fe2000bf05270 */
[----:B------:R-:W-:Y:S01]  /*0280*/  SHF.R.U32.HI R13, RZ, 0x2, R6 ;  /* 0x00000002ff0d7819 */ /* 0x000fe20000011606 */
[----:B------:R-:W-:Y:S01]  /*0290*/  IMAD.SHL.U32 R10, R9, 0x2, RZ ;  /* 0x00000002090a7824 */ /* 0x000fe200078e00ff */
[----:B------:R-:W-:-:S02]  /*02a0*/  SHF.R.U32.HI R15, RZ, 0x2, R8 ;  /* 0x00000002ff0f7819 */ /* 0x000fc40000011608 */
[----:B------:R-:W-:Y:S02]  /*02b0*/  LOP3.LUT R13, R13, R6, RZ, 0x3c, !PT ;  /* 0x000000060d0d7212 */ /* 0x000fe400078e3cff */
[----:B------:R-:W-:Y:S02]  /*02c0*/  LOP3.LUT R10, R8, R11, R10, 0x96, !PT ;  /* 0x0000000b080a7212 */ /* 0x000fe400078e960a */
[----:B------:R-:W-:Y:S02]  /*02d0*/  SHF.R.U32.HI R11, RZ, 0x2, R4 ;  /* 0x00000002ff0b7819 */ /* 0x000fe40000011604 */
[----:B------:R-:W-:Y:S01]  /*02e0*/  LOP3.LUT R7, R10, R9, RZ, 0x3c, !PT ;  /* 0x000000090a077212 */ /* 0x000fe200078e3cff */
[----:B------:R-:W-:Y:S01]  /*02f0*/  IMAD.SHL.U32 R10, R12, 0x2, RZ ;  /* 0x000000020c0a7824 */ /* 0x000fe200078e00ff */
[----:B------:R-:W-:Y:S02]  /*0300*/  LOP3.LUT R11, R11, R4, RZ, 0x3c, !PT ;  /* 0x000000040b0b7212 */ /* 0x000fe400078e3cff */
[----:B------:R-:W-:Y:S01]  /*0310*/  LOP3.LUT R15, R15, R8, RZ, 0x3c, !PT ;  /* 0x000000080f0f7212 */ /* 0x000fe200078e3cff */
[----:B------:R-:W-:Y:S01]  /*0320*/  IMAD.SHL.U32 R9, R7, 0x10, RZ ;  /* 0x0000001007097824 */ /* 0x000fe200078e00ff */
[----:B------:R-:W-:-:S04]  /*0330*/  SHF.R.U32.HI R14, RZ, 0x2, R7 ;  /* 0x00000002ff0e7819 */ /* 0x000fc80000011607 */
[----:B------:R-:W-:Y:S01]  /*0340*/  LOP3.LUT R10, R12, R10, R9, 0x96, !PT ;  /* 0x0000000a0c0a7212 */ /* 0x000fe200078e9609 */
[----:B------:R-:W-:Y:S01]  /*0350*/  IMAD.SHL.U32 R12, R15, 0x2, RZ ;  /* 0x000000020f0c7824 */ /* 0x000fe200078e00ff */
[-C--:B------:R-:W-:Y:S02]  /*0360*/  LOP3.LUT R14, R14, R7.reuse, RZ, 0x3c, !PT ;  /* 0x000000070e0e7212 */ /* 0x080fe400078e3cff */
[----:B------:R-:W-:Y:S01]  /*0370*/  LOP3.LUT R4, R10, R7, RZ, 0x3c, !PT ;  /* 0x000000070a047212 */ /* 0x000fe200078e3cff */
[----:B------:R-:W-:-:S04]  /*0380*/  IMAD.SHL.U32 R10, R11, 0x2, RZ ;  /* 0x000000020b0a7824 */ /* 0x000fc800078e00ff */
[----:B------:R-:W-:-:S05]  /*0390*/  IMAD.SHL.U32 R9, R4, 0x10, RZ ;  /* 0x0000001004097824 */ /* 0x000fca00078e00ff */
[----:B------:R-:W-:Y:S01]  /*03a0*/  LOP3.LUT R10, R4, R9, R10, 0x96, !PT ;  /* 0x00000009040a7212 */ /* 0x000fe200078e960a */
[----:B------:R-:W-:-:S03]  /*03b0*/  VIADD R9, R5, 0xffd3c1d8 ;  /* 0xffd3c1d805097836 */ /* 0x000fc60000000000 */
[----:B------:R-:W-:Y:S01]  /*03c0*/  LOP3.LUT R6, R10, R11, RZ, 0x3c, !PT ;  /* 0x0000000b0a067212 */ /* 0x000fe200078e3cff */
[----:B------:R-:W-:Y:S01]  /*03d0*/  IMAD.SHL.U32 R11, R13, 0x2, RZ ;  /* 0x000000020d0b7824 */ /* 0x000fe200078e00ff */
[----:B------:R-:W-:Y:S02]  /*03e0*/  IADD3 R8, PT, PT, R9, 0x587c5, R7 ;  /* 0x000587c509087810 */ /* 0x000fe40007ffe007 */
[----:B------:R-:W-:Y:S01]  /*03f0*/  SHF.R.U32.HI R19, RZ, 0x2, R6 ;  /* 0x00000002ff137819 */ /* 0x000fe20000011606 */
[----:B------:R-:W-:Y:S01]  /*0400*/  IMAD.SHL.U32 R10, R6, 0x10, RZ ;  /* 0x00000010060a7824 */ /* 0x000fe200078e00ff */
[----:B------:R-:W-:Y:S02]  /*0410*/  I2FP.F32.U32 R8, R8 ;  /* 0x0000000800087245 */ /* 0x000fe40000201000 */
[----:B------:R-:W-:Y:S02]  /*0420*/  LOP3.LUT R19, R19, R6, RZ, 0x3c, !PT ;  /* 0x0000000613137212 */ /* 0x000fe400078e3cff */
[----:B------:R-:W-:-:S04]  /*0430*/  LOP3.LUT R11, R13, R11, R10, 0x96, !PT ;  /* 0x0000000b0d0b7212 */ /* 0x000fc800078e960a */
[----:B------:R-:W-:Y:S01]  /*0440*/  LOP3.LUT R10, R11, R6, RZ, 0x3c, !PT ;  /* 0x000000060b0a7212 */ /* 0x000fe200078e3cff */
[----:B------:R-:W-:-:S04]  /*0450*/  IMAD.MOV.U32 R11, RZ, RZ, 0x2f800000 ;  /* 0x2f800000ff0b7424 */ /* 0x000fc800078e00ff */
[----:B------:R-:W-:Y:S02]  /*0460*/  IMAD.SHL.U32 R13, R10, 0x10, RZ ;  /* 0x000000100a0d7824 */ /* 0x000fe400078e00ff */
[----:B------:R-:W-:-:S03]  /*0470*/  FFMA R8, R8, R11, 1.1641532182693481445e-10 ;  /* 0x2f00000008087423 */ /* 0x000fc6000000000b */
[----:B------:R-:W-:Y:S02]  /*0480*/  LOP3.LUT R12, R10, R13, R12, 0x96, !PT ;  /* 0x0000000d0a0c7212 */ /* 0x000fe400078e960c */
[----:B------:R-:W-:Y:S02]  /*0490*/  FSETP.GEU.AND P0, PT, R8, 0.5, PT ;  /* 0x3f0000000800780b */ /* 0x000fe40003f0e000 */
[----:B------:R-:W-:Y:S01]  /*04a0*/  LOP3.LUT R7, R12, R15, RZ, 0x3c, !PT ;  /* 0x0000000f0c077212 */ /* 0x000fe200078e3cff */
[----:B------:R-:W-:Y:S01]  /*04b0*/  IMAD.SHL.U32 R12, R14, 0x2, RZ ;  /* 0x000000020e0c7824 */ /* 0x000fe200078e00ff */
[----:B------:R-:W-:Y:S01]  /*04c0*/  IADD3 R8, PT, PT, R9, 0xb0f8a, R4 ;  /* 0x000b0f8a09087810 */ /* 0x000fe20007ffe004 */
[----:B------:R-:W-:Y:S01]  /*04d0*/  VIADD R15, R3, 0xffffffff ;  /* 0xffffffff030f7836 */ /* 0x000fe20000000000 */
[----:B------:R-:W-:Y:S02]  /*04e0*/  SHF.L.U32 R13, R7, 0x4, RZ ;  /* 0x00000004070d7819 */ /* 0x000fe400000006ff */
[----:B------:R-:W-:-:S02]  /*04f0*/  I2FP.F32.U32 R8, R8 ;  /* 0x0000000800087245 */ /* 0x000fc40000201000 */
[----:B------:R-:W-:Y:S02]  /*0500*/  LOP3.LUT R12, R14, R12, R13, 0x96, !PT ;  /* 0x0000000c0e0c7212 */ /* 0x000fe400078e960d */
[----:B------:R-:W-:Y:S01]  /*0510*/  SHF.R.U32.HI R13, RZ, 0x2, R4 ;  /* 0x00000002ff0d7819 */ /* 0x000fe20000011604 */
[----:B------:R-:W-:Y:S01]  /*0520*/  @P0 VIADD R15, R3, 0x1 ;  /* 0x00000001030f0836 */ /* 0x000fe20000000000 */
[----:B------:R-:W-:Y:S01]  /*0530*/  IADD3 R3, PT, PT, R9, 0x10974f, R6 ;  /* 0x0010974f09037810 */ /* 0x000fe20007ffe006 */
[----:B------:R-:W-:Y:S01]  /*0540*/  FFMA R8, R8, R11, 1.1641532182693481445e-10 ;  /* 0x2f00000008087423 */ /* 0x000fe2000000000b */
[----:B------:R-:W-:Y:S02]  /*0550*/  LOP3.LUT R16, R13, R4, RZ, 0x3c, !PT ;  /* 0x000000040d107212 */ /* 0x000fe400078e3cff */
[----:B------:R-:W-:Y:S02]  /*0560*/  LOP3.LUT R4, R12, R7, RZ, 0x3c, !PT ;  /* 0x000000070c047212 */ /* 0x000fe400078e3cff */
[----:B------:R-:W-:Y:S01]  /*0570*/  IADD3 R13, PT, PT, R9, 0x161f14, R10 ;  /* 0x00161f14090d7810 */ /* 0x000fe20007ffe00a */
[----:B------:R-:W-:Y:S01]  /*0580*/  IMAD.SHL.U32 R12, R16, 0x2, RZ ;  /* 0x00000002100c7824 */ /* 0x000fe200078e00ff */
[----:B------:R-:W-:Y:S01]  /*0590*/  FSETP.GEU.AND P2, PT, R8, 0.5, PT ;  /* 0x3f0000000800780b */ /* 0x000fe20003f4e000 */
[----:B------:R-:W-:Y:S01]  /*05a0*/  IMAD.SHL.U32 R17, R4, 0x10, RZ ;  /* 0x0000001004117824 */ /* 0x000fe200078e00ff */
[----:B------:R-:W-:Y:S01]  /*05b0*/  I2FP.F32.U32 R14, R13 ;  /* 0x0000000d000e7245 */ /* 0x000fe20000201000 */
[----:B------:R-:W-:Y:S01]  /*05c0*/  IMAD.SHL.U32 R13, R19, 0x2, RZ ;  /* 0x00000002130d7824 */ /* 0x000fe200078e00ff */
[----:B------:R-:W-:-:S02]  /*05d0*/  IADD3 R8, PT, PT, R9, 0x212e9e, R4 ;  /* 0x00212e9e09087810 */ /* 0x000fc40007ffe004 */
[----:B------:R-:W-:Y:S01]  /*05e0*/  LOP3.LUT R17, R4, R17, R12, 0x96, !PT ;  /* 0x0000001104117212 */ /* 0x000fe200078e960c */
[----:B------:R-:W-:Y:S01]  /*05f0*/  FFMA R14, R14, R11, 1.1641532182693481445e-10 ;  /* 0x2f0000000e0e7423 */ /* 0x000fe2000000000b */
[----:B------:R-:W-:Y:S02]  /*0600*/  I2FP.F32.U32 R12, R3 ;  /* 0x00000003000c7245 */ /* 0x000fe40000201000 */
[----:B------:R-:W-:Y:S02]  /*0610*/  LOP3.LUT R6, R17, R16, RZ, 0x3c, !PT ;  /* 0x0000001011067212 */ /* 0x000fe400078e3cff */
[C---:B------:R-:W-:Y:S01]  /*0620*/  IADD3 R3, PT, PT, R9.reuse, 0x1ba6d9, R7 ;  /* 0x001ba6d909037810 */ /* 0x040fe20007ffe007 */
[----:B------:R-:W-:Y:S01]  /*0630*/  FFMA R12, R12, R11, 1.1641532182693481445e-10 ;  /* 0x2f0000000c0c7423 */ /* 0x000fe2000000000b */
[----:B------:R-:W-:Y:S01]  /*0640*/  FSETP.GEU.AND P1, PT, R14, 0.5, PT ;  /* 0x3f0000000e00780b */ /* 0x000fe20003f2e000 */
[----:B------:R-:W-:Y:S01]  /*0650*/  IMAD.SHL.U32 R16, R6, 0x10, RZ ;  /* 0x0000001006107824 */ /* 0x000fe200078e00ff */
[----:B------:R-:W-:Y:S01]  /*0660*/  IADD3 R9, PT, PT, R9, 0x26b663, R6 ;  /* 0x0026b66309097810 */ /* 0x000fe20007ffe006 */
[----:B------:R-:W-:Y:S01]  /*0670*/  VIADD R14, R2, 0xffffffff ;  /* 0xffffffff020e7836 */ /* 0x000fe20000000000 */
[----:B------:R-:W-:Y:S01]  /*0680*/  FSETP.GEU.AND P0, PT, R12, 0.5, PT ;  /* 0x3f0000000c00780b */ /* 0x000fe20003f0e000 */
[----:B------:R-:W-:Y:S01]  /*0690*/  @P2 VIADD R14, R2, 0x1 ;  /* 0x00000001020e2836 */ /* 0x000fe20000000000 */
[----:B------:R-:W-:-:S02]  /*06a0*/  LOP3.LUT R13, R19, R13, R16, 0x96, !PT ;  /* 0x0000000d130d7212 */ /* 0x000fc400078e9610 */
[----:B------:R-:W-:Y:S02]  /*06b0*/  I2FP.F32.U32 R12, R3 ;  /* 0x00000003000c7245 */ /* 0x000fe40000201000 */
[----:B------:R-:W-:Y:S02]  /*06c0*/  I2FP.F32.U32 R16, R8 ;  /* 0x0000000800107245 */ /* 0x000fe40000201000 */
[----:B------:R-:W-:Y:S01]  /*06d0*/  LOP3.LUT R8, R13, R6, RZ, 0x3c, !PT ;  /* 0x000000060d087212 */ /* 0x000fe200078e3cff */
[----:B------:R-:W-:Y:S01]  /*06e0*/  FFMA R12, R12, R11, 1.1641532182693481445e-10 ;  /* 0x2f0000000c0c7423 */ /* 0x000fe2000000000b */
[----:B------:R-:W-:Y:S01]  /*06f0*/  I2FP.F32.U32 R2, R9 ;  /* 0x0000000900027245 */ /* 0x000fe20000201000 */
[-C--:B------:R-:W-:Y:S01]  /*0700*/  FFMA R16, R16, R11.reuse, 1.1641532182693481445e-10 ;  /* 0x2f00000010107423 */ /* 0x080fe2000000000b */
[----:B------:R-:W-:Y:S02]  /*0710*/  VIADD R9, R14, 0xffffffff ;  /* 0xffffffff0e097836 */ /* 0x000fe40000000000 */
[----:B------:R-:W-:Y:S01]  /*0720*/  IMAD.IADD R3, R8, 0x1, R5 ;  /* 0x0000000108037824 */ /* 0x000fe200078e0205 */
[----:B------:R-:W-:Y:S01]  /*0730*/  FSETP.GEU.AND P2, PT, R12, 0.5, PT ;  /* 0x3f0000000c00780b */ /* 0x000fe20003f4e000 */
[----:B------:R-:W-:Y:S01]  /*0740*/  FFMA R2, R2, R11, 1.1641532182693481445e-10 ;  /* 0x2f00000002027423 */ /* 0x000fe2000000000b */
[----:B------:R-:W-:Y:S01]  /*0750*/  FSETP.GEU.AND P3, PT, R16, 0.5, PT ;  /* 0x3f0000001000780b */ /* 0x000fe20003f6e000 */
[----:B------:R-:W-:Y:S01]  /*0760*/  @P1 VIADD R9, R14, 0x1 ;  /* 0x000000010e091836 */ /* 0x000fe20000000000 */
[----:B------:R-:W-:Y:S01]  /*0770*/  I2FP.F32.U32 R12, R3 ;  /* 0x00000003000c7245 */ /* 0x000fe20000201000 */
[----:B------:R-:W-:-:S02]  /*0780*/  VIADD R3, R15, 0xffffffff ;  /* 0xffffffff0f037836 */ /* 0x000fc40000000000 */
[----:B------:R-:W-:Y:S01]  /*0790*/  @P0 VIADD R3, R15, 0x1 ;  /* 0x000000010f030836 */ /* 0x000fe20000000000 */
[----:B------:R-:W-:Y:S01]  /*07a0*/  FSETP.GEU.AND P0, PT, R2, 0.5, PT ;  /* 0x3f0000000200780b */ /* 0x000fe20003f0e000 */
[----:B------:R-:W-:Y:S02]  /*07b0*/  FFMA R12, R12, R11, 1.1641532182693481445e-10 ;  /* 0x2f0000000c0c7423 */ /* 0x000fe4000000000b */
[C---:B------:R-:W-:Y:S02]  /*07c0*/  VIADD R11, R3.reuse, 0xffffffff ;  /* 0xffffffff030b7836 */ /* 0x040fe40000000000 */
[----:B------:R-:W-:Y:S01]  /*07d0*/  @P2 VIADD R11, R3, 0x1 ;  /* 0x00000001030b2836 */ /* 0x000fe20000000000 */
[----:B------:R-:W-:Y:S02]  /*07e0*/  FSETP.GEU.AND P1, PT, R12, 0.5, PT ;  /* 0x3f0000000c00780b */ /* 0x000fe40003f2e000 */
[C---:B------:R-:W-:Y:S01]  /*07f0*/  IADD3 R12, PT, PT, R9.reuse, -0x1, RZ ;  /* 0xffffffff090c7810 */ /* 0x040fe20007ffe0ff */
[----:B------:R-:W-:-:S02]  /*0800*/  @P3 VIADD R12, R9, 0x1 ;  /* 0x00000001090c3836 */ /* 0x000fc40000000000 */
[C---:B------:R-:W-:Y:S02]  /*0810*/  VIADD R3, R11.reuse, 0xffffffff ;  /* 0xffffffff0b037836 */ /* 0x040fe40000000000 */
[C---:B------:R-:W-:Y:S02]  /*0820*/  VIADD R2, R12.reuse, 0xffffffff ;  /* 0xffffffff0c027836 */ /* 0x040fe40000000000 */
[----:B------:R-:W-:Y:S02]  /*0830*/  IMAD.MOV.U32 R9, RZ, RZ, R5 ;  /* 0x000000ffff097224 */ /* 0x000fe400078e0005 */
[----:B------:R-:W-:Y:S02]  /*0840*/  @P0 VIADD R3, R11, 0x1 ;  /* 0x000000010b030836 */ /* 0x000fe40000000000 */
[----:B------:R-:W-:Y:S02]  /*0850*/  @P1 VIADD R2, R12, 0x1 ;  /* 0x000000010c021836 */ /* 0x000fe40000000000 */
[----:B------:R-:W-:Y:S01]  /*0860*/  VIADD R5, R5, 0x2c3e28 ;  /* 0x002c3e2805057836 */ /* 0x000fe20000000000 */
[----:B------:R-:W-:Y:S06]  /*0870*/  BRA.U UP0, `(.L_x_2) ;  /* 0xfffffff900647547 */ /* 0x000fec000b83ffff */
.L_x_1:
[----:B------:R-:W-:-:S09]  /*0880*/  UISETP.NE.AND UP0, UPT, UR4, URZ, UPT ;  /* 0x000000ff0400728c */ /* 0x000fd2000bf05270 */
[----:B------:R-:W-:Y:S05]  /*0890*/  BRA.U !UP0, `(.L_x_0) ;  /* 0x00000001089c7547 */ /* 0x000fea000b800000 */
[----:B------:R-:W-:Y:S01]  /*08a0*/  VIADD R5, R9, 0xb0f8a ;  /* 0x000b0f8a09057836 */ /* 0x000fe20000000000 */
[----:B------:R-:W-:-:S12]  /*08b0*/  UIADD3 UR4, UPT, UPT, -UR4, URZ, URZ ;  /* 0x000000ff04047290 */ /* 0x000fd8000fffe1ff */
.L_x_3:
[----:B------:R-:W-:Y:S01]  /*08c0*/  SHF.R.U32.HI R9, RZ, 0x2, R10 ;  /* 0x00000002ff097819 */ /* 0x000fe2000001160a */
[----:B------:R-:W-:Y:S01]  /*08d0*/  IMAD.SHL.U32 R11, R8, 0x10, RZ ;  /* 0x00000010080b7824 */ /* 0x000fe200078e00ff */
[----:B------:R-:W-:Y:S01]  /*08e0*/  SHF.R.U32.HI R14, RZ, 0x2, R7 ;  /* 0x00000002ff0e7819 */ /* 0x000fe20000011607 */
[----:B------:R-:W-:Y:S01]  /*08f0*/  UIADD3 UR4, UPT, UPT, UR4, 0x1, URZ ;  /* 0x0000000104047890 */ /* 0x000fe2000fffe0ff */
[----:B------:R-:W-:Y:S02]  /*0900*/  LOP3.LUT R9, R9, R10, RZ, 0x3c, !PT ;  /* 0x0000000a09097212 */ /* 0x000fe400078e3cff */
[----:B------:R-:W-:Y:S01]  /*0910*/  LOP3.LUT R14, R14, R7, RZ, 0x3c, !PT ;  /* 0x000000070e0e7212 */ /* 0x000fe200078e3cff */
[----:B------:R-:W-:Y:S02]  /*0920*/  UISETP.NE.AND UP0, UPT, UR4, URZ, UPT ;  /* 0x000000ff0400728c */ /* 0x000fe4000bf05270 */
[----:B------:R-:W-:-:S05]  /*0930*/  IMAD.SHL.U32 R10, R9, 0x2, RZ ;  /* 0x00000002090a7824 */ /* 0x000fca00078e00ff */
[----:B------:R-:W-:Y:S01]  /*0940*/  LOP3.LUT R12, R8, R11, R10, 0x96, !PT ;  /* 0x0000000b080c7212 */ /* 0x000fe200078e960a */
[----:B------:R-:W-:Y:S02]  /*0950*/  IMAD.MOV.U32 R10, RZ, RZ, R6 ;  /* 0x000000ffff0a7224 */ /* 0x000fe400078e0006 */
[----:B------:R-:W-:Y:S01]  /*0960*/  VIADD R11, R2, 0xffffffff ;  /* 0xffffffff020b7836 */ /* 0x000fe20000000000 */
[----:B------:R-:W-:Y:S01]  /*0970*/  LOP3.LUT R6, R12, R9, RZ, 0x3c, !PT ;  /* 0x000000090c067212 */ /* 0x000fe200078e3cff */
[----:B------:R-:W-:Y:S02]  /*0980*/  IMAD.SHL.U32 R9, R14, 0x2, RZ ;  /* 0x000000020e097824 */ /* 0x000fe400078e00ff */
[----:B------:R-:W-:Y:S02]  /*0990*/  IMAD.MOV.U32 R12, RZ, RZ, 0x2f800000 ;  /* 0x2f800000ff0c7424 */ /* 0x000fe400078e00ff */
[----:B------:R-:W-:-:S05]  /*09a0*/  IMAD.SHL.U32 R7, R6, 0x10, RZ ;  /* 0x0000001006077824 */ /* 0x000fca00078e00ff */
[----:B------:R-:W-:-:S04]  /*09b0*/  LOP3.LUT R7, R14, R9, R7, 0x96, !PT ;  /* 0x000000090e077212 */ /* 0x000fc800078e9607 */
[----:B------:R-:W-:Y:S02]  /*09c0*/  LOP3.LUT R14, R7, R6, RZ, 0x3c, !PT ;  /* 0x00000006070e7212 */ /* 0x000fe400078e3cff */
[C---:B------:R-:W-:Y:S02]  /*09d0*/  IADD3 R7, PT, PT, R5.reuse, -0x587c5, R6 ;  /* 0xfffa783b05077810 */ /* 0x040fe40007ffe006 */
[----:B------:R-:W-:Y:S01]  /*09e0*/  IADD3 R9, PT, PT, R14, R5, RZ ;  /* 0x000000050e097210 */ /* 0x000fe20007ffe0ff */
[----:B------:R-:W-:Y:S01]  /*09f0*/  VIADD R5, R5, 0xb0f8a ;  /* 0x000b0f8a05057836 */ /* 0x000fe20000000000 */
[----:B------:R-:W-:Y:S02]  /*0a00*/  I2FP.F32.U32 R7, R7 ;  /* 0x0000000700077245 */ /* 0x000fe40000201000 */
[----:B------:R-:W-:-:S03]  /*0a10*/  I2FP.F32.U32 R9, R9 ;  /* 0x0000000900097245 */ /* 0x000fc60000201000 */
[-C--:B------:R-:W-:Y:S02]  /*0a20*/  FFMA R7, R7, R12.reuse, 1.1641532182693481445e-10 ;  /* 0x2f00000007077423 */ /* 0x080fe4000000000c */
[----:B------:R-:W-:-:S03]  /*0a30*/  FFMA R9, R9, R12, 1.1641532182693481445e-10 ;  /* 0x2f00000009097423 */ /* 0x000fc6000000000c */
[----:B------:R-:W-:Y:S01]  /*0a40*/  FSETP.GEU.AND P0, PT, R7, 0.5, PT ;  /* 0x3f0000000700780b */ /* 0x000fe20003f0e000 */
[----:B------:R-:W-:Y:S01]  /*0a50*/  IMAD.MOV.U32 R7, RZ, RZ, R10 ;  /* 0x000000ffff077224 */ /* 0x000fe200078e000a */
[----:B------:R-:W-:Y:S01]  /*0a60*/  FSETP.GEU.AND P1, PT, R9, 0.5, PT ;  /* 0x3f0000000900780b */ /* 0x000fe20003f2e000 */
[----:B------:R-:W-:-:S10]  /*0a70*/  VIADD R9, R3, 0xffffffff ;  /* 0xffffffff03097836 */ /* 0x000fd40000000000 */
[----:B------:R-:W-:Y:S02]  /*0a80*/  @P0 VIADD R9, R3, 0x1 ;  /* 0x0000000103090836 */ /* 0x000fe40000000000 */
[----:B------:R-:W-:Y:S02]  /*0a90*/  @P1 VIADD R11, R2, 0x1 ;  /* 0x00000001020b1836 */ /* 0x000fe40000000000 */
[----:B------:R-:W-:Y:S02]  /*0aa0*/  IMAD.MOV.U32 R2, RZ, RZ, R4 ;  /* 0x000000ffff027224 */ /* 0x000fe400078e0004 */
[----:B------:R-:W-:Y:S02]  /*0ab0*/  IMAD.MOV.U32 R4, RZ, RZ, R8 ;  /* 0x000000ffff047224 */ /* 0x000fe400078e0008 */
[----:B------:R-:W-:Y:S02]  /*0ac0*/  IMAD.MOV.U32 R10, RZ, RZ, R2 ;  /* 0x000000ffff0a7224 */ /* 0x000fe400078e0002 */
[----:B------:R-:W-:-:S02]  /*0ad0*/  IMAD.MOV.U32 R8, RZ, RZ, R14 ;  /* 0x000000ffff087224 */ /* 0x000fc400078e000e */
[----:B------:R-:W-:Y:S02]  /*0ae0*/  IMAD.MOV.U32 R3, RZ, RZ, R9 ;  /* 0x000000ffff037224 */ /* 0x000fe400078e0009 */
[----:B------:R-:W-:Y:S01]  /*0af0*/  IMAD.MOV.U32 R2, RZ, RZ, R11 ;  /* 0x000000ffff027224 */ /* 0x000fe200078e000b */
[----:B------:R-:W-:Y:S06]  /*0b00*/  BRA.U UP0, `(.L_x_3) ;  /* 0xfffffffd006c7547 */ /* 0x000fec000b83ffff */
.L_x_0:
[----:B------:R-:W0:Y:S08]  /*0b10*/  LDC.64 R4, c[0x0][0x380] ;  /* 0x0000e000ff047b82 */ /* 0x000e300000000a00 */
[----:B------:R-:W1:Y:S01]  /*0b20*/  LDC.64 R6, c[0x0][0x388] ;  /* 0x0000e200ff067b82 */ /* 0x000e620000000a00 */
[----:B0-----:R-:W-:-:S05]  /*0b30*/  IMAD.WIDE R4, R0, 0x4, R4 ;  /* 0x0000000400047825 */ /* 0x001fca00078e0204 */
[----:B------:R-:W-:Y:S01]  /*0b40*/  STG.E desc[UR6][R4.64], R3 ;  /* 0x0000000304007986 */ /* 0x000fe2000c101906 */
[----:B-1----:R-:W-:-:S05]  /*0b50*/  IMAD.WIDE R6, R0, 0x4, R6 ;  /* 0x0000000400067825 */ /* 0x002fca00078e0206 */
[----:B------:R-:W-:Y:S01]  /*0b60*/  STG.E desc[UR6][R6.64], R2 ;  /* 0x0000000206007986 */ /* 0x000fe2000c101906 */
[----:B------:R-:W-:Y:S05]  /*0b70*/  EXIT ;  /* 0x000000000000794d */ /* 0x000fea0003800000 */
.L_x_4:
[----:B------:R-:W-:-:S00]  /*0b80*/  BRA `(.L_x_4) ;  /* 0xfffffffc00fc7947 */ /* 0x000fc0000383ffff */
[----:B------:R-:W-:-:S00]  /*0b90*/  NOP ;  /* 0x0000000000007918 */ /* 0x000fc00000000000 */
        /* <DEDUP_REMOVED lines=14> */
.L_x_5:


//--------------------- .nv.global.init           --------------------------
	.section	.nv.global.init,"aw",@progbits
	.align	4
.nv.global.init:
	.type		mrg32k3aM1SubSeq,@object
	.size		mrg32k3aM1SubSeq,(mrg32k3aM2SubSeq - mrg32k3aM1SubSeq)
mrg32k3aM1SubSeq:
        /*0000*/ 	.byte	0x0b, 0xcc, 0xee, 0x04, 0x73, 0x29, 0x8b, 0x6f, 0xf6, 0x53, 0x03, 0xf6, 0x23, 0xf6, 0xea, 0xda
        /* <DEDUP_REMOVED lines=125> */
	.type		mrg32k3aM2SubSeq,@object
	.size		mrg32k3aM2SubSeq,(mrg32k3aM1 - mrg32k3aM2SubSeq)
mrg32k3aM2SubSeq:
        /* <DEDUP_REMOVED lines=126> */
	.type		mrg32k3aM1,@object
	.size		mrg32k3aM1,(mrg32k3aM1Seq - mrg32k3aM1)
mrg32k3aM1:
        /* <DEDUP_REMOVED lines=144> */
	.type		mrg32k3aM1Seq,@object
	.size		mrg32k3aM1Seq,(mrg32k3aM2 - mrg32k3aM1Seq)
mrg32k3aM1Seq:
        /* <DEDUP_REMOVED lines=144> */
	.type		mrg32k3aM2,@object
	.size		mrg32k3aM2,(mrg32k3aM2Seq - mrg32k3aM2)
mrg32k3aM2:
        /* <DEDUP_REMOVED lines=144> */
	.type		mrg32k3aM2Seq,@object
	.size		mrg32k3aM2Seq,(precalc_xorwow_matrix - mrg32k3aM2Seq)
mrg32k3aM2Seq:
        /* <DEDUP_REMOVED lines=144> */
	.type		precalc_xorwow_matrix,@object
	.size		precalc_xorwow_matrix,(precalc_xorwow_offset_matrix - precalc_xorwow_matrix)
precalc_xorwow_matrix:
        /* <DEDUP_REMOVED lines=6400> */
	.type		precalc_xorwow_offset_matrix,@object
	.size		precalc_xorwow_offset_matrix,(.L_1 - precalc_xorwow_offset_matrix)
precalc_xorwow_offset_matrix:
        /* <DEDUP_REMOVED lines=6400> */
.L_1:


//--------------------- .nv.shared.reserved.0     --------------------------
	.section	.nv.shared.reserved.0,"aw",@nobits
	.weak		__nv_reservedSMEM_offset_0_alias
	.size		__nv_reservedSMEM_offset_0_alias, 0, 64
	.other		__nv_reservedSMEM_offset_0_alias,@"STO_CUDA_RESERVED_SHARED STV_DEFAULT"
__nv_reservedSMEM_offset_0_alias:
	.zero		0
	.zero		64


//--------------------- .nv.constant0._Z16randomWalkKernelPiS_i --------------------------
	.section	.nv.constant0._Z16randomWalkKernelPiS_i,"a",@progbits
	.sectionflags	@""
	.align	4
.nv.constant0._Z16randomWalkKernelPiS_i:
	.zero		916


//--------------------- SYMBOLS --------------------------

	.type		.nv.reservedSmem.offset0,@object
	.size		.nv.reservedSmem.offset0,0x4
